//
// Generated by NVIDIA NVVM Compiler
//
// Compiler Build ID: CL-36424714
// Cuda compilation tools, release 13.0, V13.0.88
// Based on NVVM 20.0.0
//

.version 9.0
.target sm_100
.address_size 64

	// .globl	_Z13Conv2D_KernelPKfPfii
.const .align 4 .b8 mask_c[100];

.visible .entry _Z13Conv2D_KernelPKfPfii(
	.param .u64 .ptr .align 1 _Z13Conv2D_KernelPKfPfii_param_0,
	.param .u64 .ptr .align 1 _Z13Conv2D_KernelPKfPfii_param_1,
	.param .u32 _Z13Conv2D_KernelPKfPfii_param_2,
	.param .u32 _Z13Conv2D_KernelPKfPfii_param_3
)
{
	.reg .pred 	%p<81>;
	.reg .b32 	%r<29>;
	.reg .b32 	%f<127>;
	.reg .b64 	%rd<38>;

	ld.param.u64 	%rd9, [_Z13Conv2D_KernelPKfPfii_param_0];
	ld.param.u64 	%rd8, [_Z13Conv2D_KernelPKfPfii_param_1];
	ld.param.u32 	%r11, [_Z13Conv2D_KernelPKfPfii_param_2];
	ld.param.u32 	%r12, [_Z13Conv2D_KernelPKfPfii_param_3];
	cvta.to.global.u64 	%rd1, %rd9;
	mov.u32 	%r13, %ctaid.y;
	mov.u32 	%r14, %ntid.y;
	mov.u32 	%r15, %tid.y;
	mad.lo.s32 	%r1, %r13, %r14, %r15;
	mov.u32 	%r16, %ctaid.x;
	mov.u32 	%r17, %ntid.x;
	mov.u32 	%r18, %tid.x;
	mad.lo.s32 	%r2, %r16, %r17, %r18;
	setp.ge.s32 	%p6, %r1, %r12;
	setp.ge.s32 	%p7, %r2, %r11;
	or.pred  	%p8, %p7, %p6;
	@%p8 bra 	$L__BB0_52;
	add.s32 	%r19, %r2, -2;
	add.s32 	%r20, %r1, -2;
	setp.lt.s32 	%p9, %r20, %r12;
	setp.gt.u32 	%p10, %r1, 1;
	and.pred  	%p1, %p9, %p10;
	mul.lo.s32 	%r3, %r20, %r11;
	setp.lt.s32 	%p11, %r19, %r11;
	setp.gt.s32 	%p12, %r2, 1;
	and.pred  	%p2, %p11, %p12;
	and.pred  	%p14, %p1, %p2;
	cvt.s64.s32 	%rd10, %r3;
	cvt.s64.s32 	%rd2, %r2;
	add.s64 	%rd11, %rd2, %rd10;
	shl.b64 	%rd12, %rd11, 2;
	add.s64 	%rd3, %rd1, %rd12;
	mov.f32 	%f103, 0f00000000;
	not.pred 	%p15, %p14;
	@%p15 bra 	$L__BB0_3;
	ld.const.f32 	%f52, [mask_c];
	ld.global.f32 	%f53, [%rd3+-8];
	fma.rn.f32 	%f103, %f52, %f53, 0f00000000;
$L__BB0_3:
	setp.le.s32 	%p16, %r2, %r11;
	setp.gt.s32 	%p17, %r2, 0;
	and.pred  	%p3, %p16, %p17;
	and.pred  	%p18, %p1, %p3;
	not.pred 	%p19, %p18;
	@%p19 bra 	$L__BB0_5;
	ld.const.f32 	%f54, [mask_c+4];
	ld.global.f32 	%f55, [%rd3+-4];
	fma.rn.f32 	%f103, %f54, %f55, %f103;
$L__BB0_5:
	setp.lt.s32 	%p20, %r2, 0;
	not.pred 	%p21, %p1;
	or.pred  	%p22, %p21, %p20;
	@%p22 bra 	$L__BB0_7;
	ld.const.f32 	%f56, [mask_c+8];
	add.s32 	%r21, %r2, %r3;
	mul.wide.s32 	%rd13, %r21, 4;
	add.s64 	%rd14, %rd1, %rd13;
	ld.global.f32 	%f57, [%rd14];
	fma.rn.f32 	%f103, %f56, %f57, %f103;
$L__BB0_7:
	add.s32 	%r22, %r2, 1;
	setp.lt.s32 	%p23, %r22, %r11;
	setp.gt.s32 	%p24, %r2, -2;
	and.pred  	%p4, %p23, %p24;
	and.pred  	%p25, %p1, %p4;
	not.pred 	%p26, %p25;
	@%p26 bra 	$L__BB0_9;
	ld.const.f32 	%f58, [mask_c+12];
	ld.global.f32 	%f59, [%rd3+4];
	fma.rn.f32 	%f103, %f58, %f59, %f103;
$L__BB0_9:
	add.s32 	%r23, %r2, 2;
	setp.lt.s32 	%p27, %r23, %r11;
	setp.gt.s32 	%p28, %r2, -3;
	and.pred  	%p5, %p27, %p28;
	and.pred  	%p29, %p1, %p5;
	not.pred 	%p30, %p29;
	@%p30 bra 	$L__BB0_11;
	ld.const.f32 	%f60, [mask_c+16];
	ld.global.f32 	%f61, [%rd3+8];
	fma.rn.f32 	%f103, %f60, %f61, %f103;
$L__BB0_11:
	add.s32 	%r4, %r1, -1;
	setp.ge.u32 	%p31, %r4, %r12;
	add.s32 	%r5, %r3, %r11;
	not.pred 	%p32, %p2;
	cvt.s64.s32 	%rd15, %r5;
	add.s64 	%rd16, %rd2, %rd15;
	shl.b64 	%rd17, %rd16, 2;
	add.s64 	%rd4, %rd1, %rd17;
	or.pred  	%p33, %p31, %p32;
	@%p33 bra 	$L__BB0_13;
	ld.const.f32 	%f62, [mask_c+20];
	ld.global.f32 	%f63, [%rd4+-8];
	fma.rn.f32 	%f103, %f62, %f63, %f103;
$L__BB0_13:
	setp.ge.u32 	%p34, %r4, %r12;
	not.pred 	%p35, %p3;
	or.pred  	%p36, %p34, %p35;
	@%p36 bra 	$L__BB0_15;
	ld.const.f32 	%f64, [mask_c+24];
	ld.global.f32 	%f65, [%rd4+-4];
	fma.rn.f32 	%f103, %f64, %f65, %f103;
$L__BB0_15:
	setp.ge.u32 	%p37, %r4, %r12;
	setp.lt.s32 	%p38, %r2, 0;
	or.pred  	%p39, %p37, %p38;
	@%p39 bra 	$L__BB0_17;
	ld.const.f32 	%f66, [mask_c+28];
	add.s32 	%r24, %r2, %r5;
	mul.wide.s32 	%rd18, %r24, 4;
	add.s64 	%rd19, %rd1, %rd18;
	ld.global.f32 	%f67, [%rd19];
	fma.rn.f32 	%f103, %f66, %f67, %f103;
$L__BB0_17:
	setp.ge.u32 	%p40, %r4, %r12;
	not.pred 	%p41, %p4;
	or.pred  	%p42, %p40, %p41;
	@%p42 bra 	$L__BB0_19;
	ld.const.f32 	%f68, [mask_c+32];
	ld.global.f32 	%f69, [%rd4+4];
	fma.rn.f32 	%f103, %f68, %f69, %f103;
$L__BB0_19:
	setp.ge.u32 	%p43, %r4, %r12;
	not.pred 	%p44, %p5;
	or.pred  	%p45, %p43, %p44;
	@%p45 bra 	$L__BB0_21;
	ld.const.f32 	%f70, [mask_c+36];
	ld.global.f32 	%f71, [%rd4+8];
	fma.rn.f32 	%f103, %f70, %f71, %f103;
$L__BB0_21:
	add.s32 	%r6, %r5, %r11;
	cvt.s64.s32 	%rd20, %r6;
	add.s64 	%rd21, %rd2, %rd20;
	shl.b64 	%rd22, %rd21, 2;
	add.s64 	%rd5, %rd1, %rd22;
	not.pred 	%p46, %p2;
	@%p46 bra 	$L__BB0_23;
	ld.const.f32 	%f72, [mask_c+40];
	ld.global.f32 	%f73, [%rd5+-8];
	fma.rn.f32 	%f103, %f72, %f73, %f103;
$L__BB0_23:
	not.pred 	%p47, %p3;
	@%p47 bra 	$L__BB0_25;
	ld.const.f32 	%f74, [mask_c+44];
	ld.global.f32 	%f75, [%rd5+-4];
	fma.rn.f32 	%f103, %f74, %f75, %f103;
$L__BB0_25:
	setp.lt.s32 	%p48, %r2, 0;
	@%p48 bra 	$L__BB0_27;
	ld.const.f32 	%f76, [mask_c+48];
	add.s32 	%r25, %r2, %r6;
	mul.wide.s32 	%rd23, %r25, 4;
	add.s64 	%rd24, %rd1, %rd23;
	ld.global.f32 	%f77, [%rd24];
	fma.rn.f32 	%f103, %f76, %f77, %f103;
$L__BB0_27:
	not.pred 	%p49, %p4;
	@%p49 bra 	$L__BB0_29;
	ld.const.f32 	%f78, [mask_c+52];
	ld.global.f32 	%f79, [%rd5+4];
	fma.rn.f32 	%f103, %f78, %f79, %f103;
$L__BB0_29:
	@%p44 bra 	$L__BB0_31;
	ld.const.f32 	%f80, [mask_c+56];
	ld.global.f32 	%f81, [%rd5+8];
	fma.rn.f32 	%f103, %f80, %f81, %f103;
$L__BB0_31:
	add.s32 	%r7, %r1, 1;
	setp.ge.u32 	%p51, %r7, %r12;
	add.s32 	%r8, %r6, %r11;
	not.pred 	%p52, %p2;
	cvt.s64.s32 	%rd25, %r8;
	add.s64 	%rd26, %rd2, %rd25;
	shl.b64 	%rd27, %rd26, 2;
	add.s64 	%rd6, %rd1, %rd27;
	or.pred  	%p53, %p51, %p52;
	@%p53 bra 	$L__BB0_33;
	ld.const.f32 	%f82, [mask_c+60];
	ld.global.f32 	%f83, [%rd6+-8];
	fma.rn.f32 	%f103, %f82, %f83, %f103;
$L__BB0_33:
	setp.ge.u32 	%p54, %r7, %r12;
	not.pred 	%p55, %p3;
	or.pred  	%p56, %p54, %p55;
	@%p56 bra 	$L__BB0_35;
	ld.const.f32 	%f84, [mask_c+64];
	ld.global.f32 	%f85, [%rd6+-4];
	fma.rn.f32 	%f103, %f84, %f85, %f103;
$L__BB0_35:
	setp.ge.u32 	%p57, %r7, %r12;
	setp.lt.s32 	%p58, %r2, 0;
	or.pred  	%p59, %p57, %p58;
	@%p59 bra 	$L__BB0_37;
	ld.const.f32 	%f86, [mask_c+68];
	add.s32 	%r26, %r2, %r8;
	mul.wide.s32 	%rd28, %r26, 4;
	add.s64 	%rd29, %rd1, %rd28;
	ld.global.f32 	%f87, [%rd29];
	fma.rn.f32 	%f103, %f86, %f87, %f103;
$L__BB0_37:
	setp.ge.u32 	%p60, %r7, %r12;
	not.pred 	%p61, %p4;
	or.pred  	%p62, %p60, %p61;
	@%p62 bra 	$L__BB0_39;
	ld.const.f32 	%f88, [mask_c+72];
	ld.global.f32 	%f89, [%rd6+4];
	fma.rn.f32 	%f103, %f88, %f89, %f103;
$L__BB0_39:
	setp.ge.u32 	%p63, %r7, %r12;
	not.pred 	%p64, %p5;
	or.pred  	%p65, %p63, %p64;
	@%p65 bra 	$L__BB0_41;
	ld.const.f32 	%f90, [mask_c+76];
	ld.global.f32 	%f91, [%rd6+8];
	fma.rn.f32 	%f103, %f90, %f91, %f103;
$L__BB0_41:
	add.s32 	%r9, %r1, 2;
	setp.ge.u32 	%p66, %r9, %r12;
	add.s32 	%r10, %r8, %r11;
	not.pred 	%p67, %p2;
	cvt.s64.s32 	%rd30, %r10;
	add.s64 	%rd31, %rd2, %rd30;
	shl.b64 	%rd32, %rd31, 2;
	add.s64 	%rd7, %rd1, %rd32;
	or.pred  	%p68, %p66, %p67;
	@%p68 bra 	$L__BB0_43;
	ld.const.f32 	%f92, [mask_c+80];
	ld.global.f32 	%f93, [%rd7+-8];
	fma.rn.f32 	%f103, %f92, %f93, %f103;
$L__BB0_43:
	setp.ge.u32 	%p69, %r9, %r12;
	not.pred 	%p70, %p3;
	or.pred  	%p71, %p69, %p70;
	@%p71 bra 	$L__BB0_45;
	ld.const.f32 	%f94, [mask_c+84];
	ld.global.f32 	%f95, [%rd7+-4];
	fma.rn.f32 	%f103, %f94, %f95, %f103;
$L__BB0_45:
	setp.ge.u32 	%p72, %r9, %r12;
	setp.lt.s32 	%p73, %r2, 0;
	or.pred  	%p74, %p72, %p73;
	@%p74 bra 	$L__BB0_47;
	ld.const.f32 	%f96, [mask_c+88];
	add.s32 	%r27, %r2, %r10;
	mul.wide.s32 	%rd33, %r27, 4;
	add.s64 	%rd34, %rd1, %rd33;
	ld.global.f32 	%f97, [%rd34];
	fma.rn.f32 	%f103, %f96, %f97, %f103;
$L__BB0_47:
	setp.ge.u32 	%p75, %r9, %r12;
	not.pred 	%p76, %p4;
	or.pred  	%p77, %p75, %p76;
	@%p77 bra 	$L__BB0_49;
	ld.const.f32 	%f98, [mask_c+92];
	ld.global.f32 	%f99, [%rd7+4];
	fma.rn.f32 	%f103, %f98, %f99, %f103;
$L__BB0_49:
	setp.ge.u32 	%p78, %r9, %r12;
	or.pred  	%p80, %p78, %p64;
	@%p80 bra 	$L__BB0_51;
	ld.const.f32 	%f100, [mask_c+96];
	ld.global.f32 	%f101, [%rd7+8];
	fma.rn.f32 	%f103, %f100, %f101, %f103;
$L__BB0_51:
	add.s32 	%r28, %r6, %r2;
	cvta.to.global.u64 	%rd35, %rd8;
	mul.wide.s32 	%rd36, %r28, 4;
	add.s64 	%rd37, %rd35, %rd36;
	st.global.f32 	[%rd37], %f103;
$L__BB0_52:
	ret;

}


// ===== COMPILED SASS (sm_100) =====

	.target	sm_100

	.elftype	@"ET_EXEC"


//--------------------- .note.nv.tkinfo           --------------------------
	.section	.note.nv.tkinfo,"",@"SHT_NOTE"
	.sectionflags	@"SHF_NOTE_NV_TKINFO"
	.tkinfo
        /*0018*/ 	.word	0x00000002
        /*0030*/ 	.string	""
        /*0030*/ 	.string	"ptxas"
        /*0030*/ 	.string	"Cuda compilation tools, release 13.0, V13.0.88"
        /*0030*/ 	.string	"Build cuda_13.0.r13.0/compiler.36424714_0"
        /*0030*/ 	.string	"-arch sm_100 -m 64 "



//--------------------- .note.nv.cuinfo           --------------------------
	.section	.note.nv.cuinfo,"",@"SHT_NOTE"
	.sectionflags	@"SHF_NOTE_NV_CUINFO"
        /*0018*/ 	.short	0x0002
        /*001a*/ 	.short	0x0064
        /*001c*/ 	.short	0x0082
	.zero		2


//--------------------- .nv.info                  --------------------------
	.section	.nv.info,"",@"SHT_CUDA_INFO"
	.align	4


	//----- nvinfo : EIATTR_REGCOUNT
	.align		4
        /*0000*/ 	.byte	0x04, 0x2f
        /*0002*/ 	.short	(.L_2 - .L_1)
	.align		4
.L_1:
        /*0004*/ 	.word	index@(_Z13Conv2D_KernelPKfPfii)
        /*0008*/ 	.word	0x0000001c


	//----- nvinfo : EIATTR_FRAME_SIZE
	.align		4
.L_2:
        /*000c*/ 	.byte	0x04, 0x11
        /*000e*/ 	.short	(.L_4 - .L_3)
	.align		4
.L_3:
        /*0010*/ 	.word	index@(_Z13Conv2D_KernelPKfPfii)
        /*0014*/ 	.word	0x00000000


	//----- nvinfo : EIATTR_MIN_STACK_SIZE
	.align		4
.L_4:
        /*0018*/ 	.byte	0x04, 0x12
        /*001a*/ 	.short	(.L_6 - .L_5)
	.align		4
.L_5:
        /*001c*/ 	.word	index@(_Z13Conv2D_KernelPKfPfii)
        /*0020*/ 	.word	0x00000000
.L_6:


//--------------------- .nv.compat                --------------------------
	.section	.nv.compat,"",@"SHT_CUDA_COMPAT_INFO"
	.align	4
        /*0000*/ 	.byte	0x02, 0x09, 0x00, 0x00, 0x02, 0x02, 0x01, 0x00, 0x02, 0x05, 0x05, 0x00, 0x03, 0x07, 0x01, 0x01
        /*0010*/ 	.byte	0x02, 0x03, 0x00, 0x00, 0x02, 0x06, 0x01, 0x00, 0x04, 0x0b, 0x08, 0x00, 0x09, 0x00, 0x00, 0x00
        /*0020*/ 	.byte	0x00, 0x00, 0x00, 0x00


//--------------------- .nv.info._Z13Conv2D_KernelPKfPfii --------------------------
	.section	.nv.info._Z13Conv2D_KernelPKfPfii,"",@"SHT_CUDA_INFO"
	.sectionflags	@""
	.align	4


	//----- nvinfo : EIATTR_CUDA_API_VERSION
	.align		4
        /*0000*/ 	.byte	0x04, 0x37
        /*0002*/ 	.short	(.L_8 - .L_7)
.L_7:
        /*0004*/ 	.word	0x00000082


	//----- nvinfo : EIATTR_KPARAM_INFO
	.align		4
.L_8:
        /*0008*/ 	.byte	0x04, 0x17
        /*000a*/ 	.short	(.L_10 - .L_9)
.L_9:
        /*000c*/ 	.word	0x00000000
        /*0010*/ 	.short	0x0003
        /*0012*/ 	.short	0x0014
        /*0014*/ 	.byte	0x00, 0xf0, 0x11, 0x00


	//----- nvinfo : EIATTR_KPARAM_INFO
	.align		4
.L_10:
        /*0018*/ 	.byte	0x04, 0x17
        /*001a*/ 	.short	(.L_12 - .L_11)
.L_11:
        /*001c*/ 	.word	0x00000000
        /*0020*/ 	.short	0x0002
        /*0022*/ 	.short	0x0010
        /*0024*/ 	.byte	0x00, 0xf0, 0x11, 0x00


	//----- nvinfo : EIATTR_KPARAM_INFO
	.align		4
.L_12:
        /*0028*/ 	.byte	0x04, 0x17
        /*002a*/ 	.short	(.L_14 - .L_13)
.L_13:
        /*002c*/ 	.word	0x00000000
        /*0030*/ 	.short	0x0001
        /*0032*/ 	.short	0x0008
        /*0034*/ 	.byte	0x00, 0xf5, 0x21, 0x00


	//----- nvinfo : EIATTR_KPARAM_INFO
	.align		4
.L_14:
        /*0038*/ 	.byte	0x04, 0x17
        /*003a*/ 	.short	(.L_16 - .L_15)
.L_15:
        /*003c*/ 	.word	0x00000000
        /*0040*/ 	.short	0x0000
        /*0042*/ 	.short	0x0000
        /*0044*/ 	.byte	0x00, 0xf5, 0x21, 0x00


	//----- nvinfo : EIATTR_SPARSE_MMA_MASK
	.align		4
.L_16:
        /*0048*/ 	.byte	0x03, 0x50
        /*004a*/ 	.short	0x0000


	//----- nvinfo : EIATTR_MAXREG_COUNT
	.align		4
        /*004c*/ 	.byte	0x03, 0x1b
        /*004e*/ 	.short	0x00ff


	//----- nvinfo : EIATTR_MERCURY_ISA_VERSION
	.align		4
        /*0050*/ 	.byte	0x03, 0x5f
        /*0052*/ 	.short	0x0101


	//----- nvinfo : EIATTR_VRC_CTA_INIT_COUNT
	.align		4
        /*0054*/ 	.byte	0x02, 0x4a
	.zero		1
	.zero		1


	//----- nvinfo : EIATTR_EXIT_INSTR_OFFSETS
	.align		4
        /*0058*/ 	.byte	0x04, 0x1c
        /*005a*/ 	.short	(.L_18 - .L_17)


	//   ....[0]....
.L_17:
        /*005c*/ 	.word	0x000000c0


	//   ....[1]....
        /*0060*/ 	.word	0x00000ad0


	//----- nvinfo : EIATTR_CBANK_PARAM_SIZE
	.align		4
.L_18:
        /*0064*/ 	.byte	0x03, 0x19
        /*0066*/ 	.short	0x0018


	//----- nvinfo : EIATTR_PARAM_CBANK
	.align		4
        /*0068*/ 	.byte	0x04, 0x0a
        /*006a*/ 	.short	(.L_20 - .L_19)
	.align		4
.L_19:
        /*006c*/ 	.word	index@(.nv.constant0._Z13Conv2D_KernelPKfPfii)
        /*0070*/ 	.short	0x0380
        /*0072*/ 	.short	0x0018


	//----- nvinfo : EIATTR_SW_WAR
	.align		4
.L_20:
        /*0074*/ 	.byte	0x04, 0x36
        /*0076*/ 	.short	(.L_22 - .L_21)
.L_21:
        /*0078*/ 	.word	0x00000008
.L_22:


//--------------------- .nv.callgraph             --------------------------
	.section	.nv.callgraph,"",@"SHT_CUDA_CALLGRAPH"
	.align	4
	.sectionentsize	8
	.align		4
        /*0000*/ 	.word	0x00000000
	.align		4
        /*0004*/ 	.word	0xffffffff
	.align		4
        /*0008*/ 	.word	0x00000000
	.align		4
        /*000c*/ 	.word	0xfffffffe
	.align		4
        /*0010*/ 	.word	0x00000000
	.align		4
        /*0014*/ 	.word	0xfffffffd
	.align		4
        /*0018*/ 	.word	0x00000000
	.align		4
        /*001c*/ 	.word	0xfffffffc


//--------------------- .nv.constant3             --------------------------
	.section	.nv.constant3,"a",@progbits
	.align	4
.nv.constant3:
	.type		mask_c,@object
	.size		mask_c,(.L_0 - mask_c)
mask_c:
	.zero		100
.L_0:


//--------------------- .text._Z13Conv2D_KernelPKfPfii --------------------------
	.section	.text._Z13Conv2D_KernelPKfPfii,"ax",@progbits
	.align	128
        .global         _Z13Conv2D_KernelPKfPfii
        .type           _Z13Conv2D_KernelPKfPfii,@function
        .size           _Z13Conv2D_KernelPKfPfii,(.L_x_1 - _Z13Conv2D_KernelPKfPfii)
        .other          _Z13Conv2D_KernelPKfPfii,@"STO_CUDA_ENTRY STV_DEFAULT"
_Z13Conv2D_KernelPKfPfii:
.text._Z13Conv2D_KernelPKfPfii:
[----:B------:R-:W-:Y:S01]  /*0000*/  LDC R1, c[0x0][0x37c] ;  /* 0x0000df00ff017b82 */ /* 0x000fe20000000800 */
[----:B------:R-:W0:Y:S07]  /*0010*/  S2R R3, SR_TID.Y ;  /* 0x0000000000037919 */ /* 0x000e2e0000002200 */
[----:B------:R-:W0:Y:S01]  /*0020*/  S2UR UR4, SR_CTAID.Y ;  /* 0x00000000000479c3 */ /* 0x000e220000002600 */
[----:B------:R-:W1:Y:S01]  /*0030*/  LDCU.64 UR6, c[0x0][0x390] ;  /* 0x00007200ff0677ac */ /* 0x000e620008000a00 */
[----:B------:R-:W2:Y:S06]  /*0040*/  S2R R0, SR_TID.X ;  /* 0x0000000000007919 */ /* 0x000eac0000002100 */
[----:B------:R-:W0:Y:S08]  /*0050*/  LDC R6, c[0x0][0x364] ;  /* 0x0000d900ff067b82 */ /* 0x000e300000000800 */
[----:B------:R-:W2:Y:S08]  /*0060*/  S2UR UR5, SR_CTAID.X ;  /* 0x00000000000579c3 */ /* 0x000eb00000002500 */
[----:B------:R-:W2:Y:S01]  /*0070*/  LDC R5, c[0x0][0x360] ;  /* 0x0000d800ff057b82 */ /* 0x000ea20000000800 */
[----:B0-----:R-:W-:-:S05]  /*0080*/  IMAD R6, R6, UR4, R3 ;  /* 0x0000000406067c24 */ /* 0x001fca000f8e0203 */
[----:B-1----:R-:W-:Y:S01]  /*0090*/  ISETP.GE.AND P0, PT, R6, UR7, PT ;  /* 0x0000000706007c0c */ /* 0x002fe2000bf06270 */
[----:B--2---:R-:W-:-:S05]  /*00a0*/  IMAD R5, R5, UR5, R0 ;  /* 0x0000000505057c24 */ /* 0x004fca000f8e0200 */
[----:B------:R-:W-:-:S13]  /*00b0*/  ISETP.GE.OR P0, PT, R5, UR6, P0 ;  /* 0x0000000605007c0c */ /* 0x000fda0008706670 */
[----:B------:R-:W-:Y:S05]  /*00c0*/  @P0 EXIT ;  /* 0x000000000000094d */ /* 0x000fea0003800000 */
[----:B------:R-:W0:Y:S01]  /*00d0*/  LDCU.64 UR8, c[0x0][0x380] ;  /* 0x00007000ff0877ac */ /* 0x000e220008000a00 */
[C---:B------:R-:W-:Y:S01]  /*00e0*/  VIADD R2, R6.reuse, 0xfffffffe ;  /* 0xfffffffe06027836 */ /* 0x040fe20000000000 */
[----:B------:R-:W-:Y:S01]  /*00f0*/  ISETP.GT.U32.AND P4, PT, R6, 0x1, PT ;  /* 0x000000010600780c */ /* 0x000fe20003f84070 */
[C---:B------:R-:W-:Y:S01]  /*0100*/  VIADD R0, R5.reuse, 0xfffffffe ;  /* 0xfffffffe05007836 */ /* 0x040fe20000000000 */
[----:B------:R-:W-:Y:S01]  /*0110*/  ISETP.GT.AND P3, PT, R5, 0x1, PT ;  /* 0x000000010500780c */ /* 0x000fe20003f64270 */
[C---:B------:R-:W-:Y:S01]  /*0120*/  IMAD R10, R2.reuse, UR6, RZ ;  /* 0x00000006020a7c24 */ /* 0x040fe2000f8e02ff */
[----:B------:R-:W1:Y:S01]  /*0130*/  LDCU.64 UR4, c[0x0][0x358] ;  /* 0x00006b00ff0477ac */ /* 0x000e620008000a00 */
[----:B------:R-:W-:Y:S02]  /*0140*/  ISETP.LT.AND P4, PT, R2, UR7, P4 ;  /* 0x0000000702007c0c */ /* 0x000fe4000a781270 */
[----:B------:R-:W-:Y:S02]  /*0150*/  ISETP.LT.AND P3, PT, R0, UR6, P3 ;  /* 0x0000000600007c0c */ /* 0x000fe40009f61270 */
[----:B------:R-:W-:-:S02]  /*0160*/  SHF.R.S32.HI R7, RZ, 0x1f, R5 ;  /* 0x0000001fff077819 */ /* 0x000fc40000011405 */
[----:B------:R-:W-:Y:S02]  /*0170*/  IADD3 R0, P0, PT, R5, R10, RZ ;  /* 0x0000000a05007210 */ /* 0x000fe40007f1e0ff */
[----:B------:R-:W-:Y:S02]  /*0180*/  PLOP3.LUT P6, PT, P4, P3, PT, 0x80, 0x8 ;  /* 0x000000000008781c */ /* 0x000fe400027c7070 */
[----:B------:R-:W-:Y:S02]  /*0190*/  LEA.HI.X.SX32 R3, R10, R7, 0x1, P0 ;  /* 0x000000070a037211 */ /* 0x000fe400000f0eff */
[----:B0-----:R-:W-:-:S04]  /*01a0*/  LEA R2, P0, R0, UR8, 0x2 ;  /* 0x0000000800027c11 */ /* 0x001fc8000f8010ff */
[----:B------:R-:W-:-:S05]  /*01b0*/  LEA.HI.X R3, R0, UR9, R3, 0x2, P0 ;  /* 0x0000000900037c11 */ /* 0x000fca00080f1403 */
[----:B-1----:R-:W2:Y:S01]  /*01c0*/  @P6 LDG.E R0, desc[UR4][R2.64+-0x8] ;  /* 0xfffff80402006981 */ /* 0x002ea2000c1e1900 */
[C---:B------:R-:W-:Y:S02]  /*01d0*/  ISETP.LT.OR P5, PT, R5.reuse, RZ, !P4 ;  /* 0x000000ff0500720c */ /* 0x040fe400067a1670 */
[----:B------:R-:W-:-:S04]  /*01e0*/  ISETP.GT.AND P2, PT, R5, RZ, PT ;  /* 0x000000ff0500720c */ /* 0x000fc80003f44270 */
[----:B------:R-:W-:-:S04]  /*01f0*/  ISETP.LE.AND P2, PT, R5, UR6, P2 ;  /* 0x0000000605007c0c */ /* 0x000fc80009743270 */
[----:B------:R-:W-:-:S03]  /*0200*/  PLOP3.LUT P0, PT, P4, P2, PT, 0x80, 0x8 ;  /* 0x000000000008781c */ /* 0x000fc60002705070 */
[----:B------:R-:W0:Y:S01]  /*0210*/  @!P5 LDC.64 R8, c[0x0][0x380] ;  /* 0x0000e000ff08db82 */ /* 0x000e220000000a00 */
[C---:B------:R-:W-:Y:S01]  /*0220*/  @!P5 IMAD.IADD R13, R5.reuse, 0x1, R10 ;  /* 0x00000001050dd824 */ /* 0x040fe200078e020a */
[C---:B------:R-:W-:Y:S01]  /*0230*/  ISETP.GT.AND P1, PT, R5.reuse, -0x2, PT ;  /* 0xfffffffe0500780c */ /* 0x040fe20003f24270 */
[----:B------:R-:W-:Y:S02]  /*0240*/  VIADD R12, R5, 0x1 ;  /* 0x00000001050c7836 */ /* 0x000fe40000000000 */
[----:B------:R-:W-:Y:S02]  /*0250*/  IMAD.MOV.U32 R4, RZ, RZ, RZ ;  /* 0x000000ffff047224 */ /* 0x000fe400078e00ff */
[----:B------:R-:W-:Y:S01]  /*0260*/  VIADD R14, R6, 0xffffffff ;  /* 0xffffffff060e7836 */ /* 0x000fe20000000000 */
[----:B------:R-:W1:Y:S02]  /*0270*/  @P2 LDC R18, c[0x3][0x2c] ;  /* 0x00c00b00ff122b82 */ /* 0x000e640000000800 */
[----:B------:R-:W3:Y:S01]  /*0280*/  @P0 LDG.E R11, desc[UR4][R2.64+-0x4] ;  /* 0xfffffc04020b0981 */ /* 0x000ee2000c1e1900 */
[----:B0-----:R-:W-:-:S05]  /*0290*/  @!P5 IMAD.WIDE R8, R13, 0x4, R8 ;  /* 0x000000040d08d825 */ /* 0x001fca00078e0208 */
[----:B------:R-:W2:Y:S01]  /*02a0*/  @P6 LDC R13, c[0x3][RZ] ;  /* 0x00c00000ff0d6b82 */ /* 0x000ea20000000800 */
[----:B------:R0:W4:Y:S01]  /*02b0*/  @!P5 LDG.E R9, desc[UR4][R8.64] ;  /* 0x000000040809d981 */ /* 0x000122000c1e1900 */
[----:B------:R-:W-:-:S06]  /*02c0*/  ISETP.LT.AND P1, PT, R12, UR6, P1 ;  /* 0x000000060c007c0c */ /* 0x000fcc0008f21270 */
[----:B------:R-:W4:Y:S01]  /*02d0*/  @!P5 LDC R12, c[0x3][0x8] ;  /* 0x00c00200ff0cdb82 */ /* 0x000f220000000800 */
[----:B--2---:R-:W-:Y:S01]  /*02e0*/  @P6 FFMA R4, R0, R13, RZ ;  /* 0x0000000d00046223 */ /* 0x004fe200000000ff */
[----:B------:R-:W-:-:S06]  /*02f0*/  PLOP3.LUT P6, PT, P4, P1, PT, 0x80, 0x8 ;  /* 0x000000000008781c */ /* 0x000fcc00027c3070 */
[----:B------:R-:W3:Y:S01]  /*0300*/  @P0 LDC R0, c[0x3][0x4] ;  /* 0x00c00100ff000b82 */ /* 0x000ee20000000800 */
[----:B0-----:R-:W-:-:S07]  /*0310*/  VIADD R8, R5, 0x2 ;  /* 0x0000000205087836 */ /* 0x001fce0000000000 */
[----:B------:R-:W0:Y:S01]  /*0320*/  @P1 LDC R22, c[0x3][0x34] ;  /* 0x00c00d00ff161b82 */ /* 0x000e220000000800 */
[----:B------:R-:W2:Y:S01]  /*0330*/  @P6 LDG.E R13, desc[UR4][R2.64+0x4] ;  /* 0x00000404020d6981 */ /* 0x000ea2000c1e1900 */
[----:B---3--:R-:W-:Y:S01]  /*0340*/  @P0 FFMA R4, R11, R0, R4 ;  /* 0x000000000b040223 */ /* 0x008fe20000000004 */
[----:B------:R-:W-:Y:S01]  /*0350*/  VIADD R0, R10, UR6 ;  /* 0x000000060a007c36 */ /* 0x000fe20008000000 */
[----:B------:R-:W-:-:S04]  /*0360*/  ISETP.GT.AND P0, PT, R5, -0x3, PT ;  /* 0xfffffffd0500780c */ /* 0x000fc80003f04270 */
[----:B------:R-:W-:-:S04]  /*0370*/  ISETP.LT.AND P0, PT, R8, UR6, P0 ;  /* 0x0000000608007c0c */ /* 0x000fc80008701270 */
[----:B------:R-:W-:Y:S01]  /*0380*/  PLOP3.LUT P4, PT, P4, P0, PT, 0x80, 0x8 ;  /* 0x000000000008781c */ /* 0x000fe20002781070 */
[----:B----4-:R-:W-:Y:S01]  /*0390*/  @!P5 FFMA R4, R9, R12, R4 ;  /* 0x0000000c0904d223 */ /* 0x010fe20000000004 */
[----:B------:R-:W-:Y:S01]  /*03a0*/  IADD3 R9, P5, PT, R5, R0, RZ ;  /* 0x0000000005097210 */ /* 0x000fe20007fbe0ff */
[----:B------:R-:W-:-:S06]  /*03b0*/  VIADD R16, R0, UR6 ;  /* 0x0000000600107c36 */ /* 0x000fcc0008000000 */
[----:B------:R-:W3:Y:S01]  /*03c0*/  @P0 LDC R24, c[0x3][0x38] ;  /* 0x00c00e00ff180b82 */ /* 0x000ee20000000800 */
[----:B------:R-:W-:-:S03]  /*03d0*/  LEA.HI.X.SX32 R10, R0, R7, 0x1, P5 ;  /* 0x00000007000a7211 */ /* 0x000fc600028f0eff */
[----:B------:R-:W4:Y:S01]  /*03e0*/  @P4 LDG.E R3, desc[UR4][R2.64+0x8] ;  /* 0x0000080402034981 */ /* 0x000f22000c1e1900 */
[----:B------:R-:W-:-:S04]  /*03f0*/  LEA R8, P5, R9, UR8, 0x2 ;  /* 0x0000000809087c11 */ /* 0x000fc8000f8a10ff */
[----:B------:R-:W-:Y:S02]  /*0400*/  LEA.HI.X R9, R9, UR9, R10, 0x2, P5 ;  /* 0x0000000909097c11 */ /* 0x000fe4000a8f140a */
[----:B------:R-:W-:Y:S01]  /*0410*/  ISETP.GE.U32.OR P5, PT, R14, UR7, !P3 ;  /* 0x000000070e007c0c */ /* 0x000fe2000dfa6470 */
[----:B------:R-:W2:-:S12]  /*0420*/  @P6 LDC R10, c[0x3][0xc] ;  /* 0x00c00300ff0a6b82 */ /* 0x000e980000000800 */
[----:B------:R-:W5:Y:S01]  /*0430*/  @!P5 LDG.E R11, desc[UR4][R8.64+-0x8] ;  /* 0xfffff804080bd981 */ /* 0x000f62000c1e1900 */
[----:B------:R-:W5:Y:S01]  /*0440*/  @!P5 LDC R12, c[0x3][0x14] ;  /* 0x00c00500ff0cdb82 */ /* 0x000f620000000800 */
[----:B--2---:R-:W-:Y:S01]  /*0450*/  @P6 FFMA R4, R13, R10, R4 ;  /* 0x0000000a0d046223 */ /* 0x004fe20000000004 */
[----:B------:R-:W-:-:S06]  /*0460*/  ISETP.GE.U32.OR P6, PT, R14, UR7, !P2 ;  /* 0x000000070e007c0c */ /* 0x000fcc000d7c6470 */
[----:B------:R-:W4:Y:S07]  /*0470*/  @P4 LDC R10, c[0x3][0x10] ;  /* 0x00c00400ff0a4b82 */ /* 0x000f2e0000000800 */
[----:B------:R-:W2:Y:S01]  /*0480*/  @!P6 LDG.E R13, desc[UR4][R8.64+-0x4] ;  /* 0xfffffc04080de981 */ /* 0x000ea2000c1e1900 */
[----:B----4-:R-:W-:Y:S01]  /*0490*/  @P4 FFMA R4, R3, R10, R4 ;  /* 0x0000000a03044223 */ /* 0x010fe20000000004 */
[C---:B------:R-:W-:Y:S01]  /*04a0*/  ISETP.GE.AND P4, PT, R5.reuse, RZ, PT ;  /* 0x000000ff0500720c */ /* 0x040fe20003f86270 */
[----:B------:R-:W2:Y:S01]  /*04b0*/  @!P6 LDC R10, c[0x3][0x18] ;  /* 0x00c00600ff0aeb82 */ /* 0x000ea20000000800 */
[----:B------:R-:W-:-:S11]  /*04c0*/  IMAD.IADD R15, R5, 0x1, R16 ;  /* 0x00000001050f7824 */ /* 0x000fd600078e0210 */
[----:B------:R-:W4:Y:S01]  /*04d0*/  @P4 LDC R20, c[0x3][0x30] ;  /* 0x00c00c00ff144b82 */ /* 0x000f220000000800 */
[----:B-----5:R-:W-:Y:S01]  /*04e0*/  @!P5 FFMA R4, R11, R12, R4 ;  /* 0x0000000c0b04d223 */ /* 0x020fe20000000004 */
[----:B------:R-:W-:-:S13]  /*04f0*/  ISETP.GE.U32.OR P5, PT, R14, UR7, !P4 ;  /* 0x000000070e007c0c */ /* 0x000fda000e7a6470 */
[----:B------:R-:W5:Y:S01]  /*0500*/  @!P5 LDC.64 R2, c[0x0][0x380] ;  /* 0x0000e000ff02db82 */ /* 0x000f620000000a00 */
[----:B------:R-:W-:-:S04]  /*0510*/  @!P5 IMAD.IADD R11, R5, 0x1, R0 ;  /* 0x00000001050bd824 */ /* 0x000fc800078e0200 */
[----:B-----5:R-:W-:-:S06]  /*0520*/  @!P5 IMAD.WIDE R2, R11, 0x4, R2 ;  /* 0x000000040b02d825 */ /* 0x020fcc00078e0202 */
[----:B------:R-:W5:Y:S01]  /*0530*/  @!P5 LDG.E R3, desc[UR4][R2.64] ;  /* 0x000000040203d981 */ /* 0x000f62000c1e1900 */
[----:B--2---:R-:W-:Y:S01]  /*0540*/  @!P6 FFMA R4, R13, R10, R4 ;  /* 0x0000000a0d04e223 */ /* 0x004fe20000000004 */
[----:B------:R-:W-:Y:S01]  /*0550*/  ISETP.GE.U32.OR P6, PT, R14, UR7, !P1 ;  /* 0x000000070e007c0c */ /* 0x000fe2000cfc6470 */
[----:B------:R-:W5:-:S12]  /*0560*/  @!P5 LDC R10, c[0x3][0x1c] ;  /* 0x00c00700ff0adb82 */ /* 0x000f580000000800 */
[----:B------:R-:W2:Y:S01]  /*0570*/  @!P6 LDG.E R13, desc[UR4][R8.64+0x4] ;  /* 0x00000404080de981 */ /* 0x000ea2000c1e1900 */
[----:B------:R-:W2:Y:S01]  /*0580*/  @!P6 LDC R12, c[0x3][0x20] ;  /* 0x00c00800ff0ceb82 */ /* 0x000ea20000000800 */
[----:B-----5:R-:W-:-:S07]  /*0590*/  @!P5 FFMA R4, R3, R10, R4 ;  /* 0x0000000a0304d223 */ /* 0x020fce0000000004 */
[----:B------:R-:W5:Y:S01]  /*05a0*/  @P4 LDC.64 R10, c[0x0][0x380] ;  /* 0x0000e000ff0a4b82 */ /* 0x000f620000000a00 */
[----:B------:R-:W-:Y:S01]  /*05b0*/  ISETP.GE.U32.OR P5, PT, R14, UR7, !P0 ;  /* 0x000000070e007c0c */ /* 0x000fe2000c7a6470 */
[----:B------:R-:W-:-:S12]  /*05c0*/  VIADD R14, R16, UR6 ;  /* 0x00000006100e7c36 */ /* 0x000fd80008000000 */
[----:B------:R1:W3:Y:S01]  /*05d0*/  @!P5 LDG.E R9, desc[UR4][R8.64+0x8] ;  /* 0x000008040809d981 */ /* 0x0002e2000c1e1900 */
[----:B-----5:R-:W-:Y:S01]  /*05e0*/  @P4 IMAD.WIDE R10, R15, 0x4, R10 ;  /* 0x000000040f0a4825 */ /* 0x020fe200078e020a */
[----:B-1----:R-:W3:Y:S05]  /*05f0*/  @!P5 LDC R8, c[0x3][0x24] ;  /* 0x00c00900ff08db82 */ /* 0x002eea0000000800 */
[----:B------:R1:W4:Y:S01]  /*0600*/  @P4 LDG.E R11, desc[UR4][R10.64] ;  /* 0x000000040a0b4981 */ /* 0x000322000c1e1900 */
[----:B--2---:R-:W-:Y:S01]  /*0610*/  @!P6 FFMA R4, R13, R12, R4 ;  /* 0x0000000c0d04e223 */ /* 0x004fe20000000004 */
[----:B------:R-:W-:-:S04]  /*0620*/  IADD3 R0, P6, PT, R5, R16, RZ ;  /* 0x0000001005007210 */ /* 0x000fc80007fde0ff */
[----:B------:R-:W-:Y:S02]  /*0630*/  LEA.HI.X.SX32 R13, R16, R7, 0x1, P6 ;  /* 0x00000007100d7211 */ /* 0x000fe400030f0eff */
[----:B------:R-:W-:-:S04]  /*0640*/  LEA R12, P6, R0, UR8, 0x2 ;  /* 0x00000008000c7c11 */ /* 0x000fc8000f8c10ff */
[----:B------:R-:W-:Y:S02]  /*0650*/  LEA.HI.X R13, R0, UR9, R13, 0x2, P6 ;  /* 0x00000009000d7c11 */ /* 0x000fe4000b0f140d */
[----:B------:R-:W-:Y:S01]  /*0660*/  IADD3 R3, P6, PT, R5, R14, RZ ;  /* 0x0000000e05037210 */ /* 0x000fe20007fde0ff */
[----:B------:R-:W-:Y:S02]  /*0670*/  VIADD R0, R6, 0x1 ;  /* 0x0000000106007836 */ /* 0x000fe40000000000 */
[----:B------:R-:W2:Y:S01]  /*0680*/  @P3 LDG.E R17, desc[UR4][R12.64+-0x8] ;  /* 0xfffff8040c113981 */ /* 0x000ea2000c1e1900 */
[----:B------:R-:W-:Y:S02]  /*0690*/  LEA.HI.X.SX32 R16, R14, R7, 0x1, P6 ;  /* 0x000000070e107211 */ /* 0x000fe400030f0eff */
[C---:B------:R-:W-:Y:S01]  /*06a0*/  LEA R2, P6, R3.reuse, UR8, 0x2 ;  /* 0x0000000803027c11 */ /* 0x040fe2000f8c10ff */
[----:B------:R-:W5:Y:S03]  /*06b0*/  @P2 LDG.E R19, desc[UR4][R12.64+-0x4] ;  /* 0xfffffc040c132981 */ /* 0x000f66000c1e1900 */
[----:B------:R-:W-:Y:S01]  /*06c0*/  LEA.HI.X R3, R3, UR9, R16, 0x2, P6 ;  /* 0x0000000903037c11 */ /* 0x000fe2000b0f1410 */
[----:B------:R-:W0:Y:S01]  /*06d0*/  @P1 LDG.E R21, desc[UR4][R12.64+0x4] ;  /* 0x000004040c151981 */ /* 0x000e22000c1e1900 */
[C---:B------:R-:W-:Y:S01]  /*06e0*/  ISETP.GE.U32.OR P6, PT, R0.reuse, UR7, !P3 ;  /* 0x0000000700007c0c */ /* 0x040fe2000dfc6470 */
[----:B------:R-:W2:Y:S02]  /*06f0*/  @P3 LDC R16, c[0x3][0x28] ;  /* 0x00c00a00ff103b82 */ /* 0x000ea40000000800 */
[----:B------:R3:W4:Y:S10]  /*0700*/  @P0 LDG.E R23, desc[UR4][R12.64+0x8] ;  /* 0x000008040c170981 */ /* 0x000734000c1e1900 */
[----:B------:R-:W4:Y:S01]  /*0710*/  @!P6 LDG.E R25, desc[UR4][R2.64+-0x8] ;  /* 0xfffff8040219e981 */ /* 0x000f22000c1e1900 */
[----:B-1----:R-:W1:Y:S01]  /*0720*/  @!P6 LDC R10, c[0x3][0x3c] ;  /* 0x00c00f00ff0aeb82 */ /* 0x002e620000000800 */
[----:B---3--:R-:W-:Y:S01]  /*0730*/  @!P5 FFMA R4, R9, R8, R4 ;  /* 0x000000080904d223 */ /* 0x008fe20000000004 */
[----:B------:R-:W-:-:S13]  /*0740*/  ISETP.GE.U32.OR P5, PT, R0, UR7, !P4 ;  /* 0x0000000700007c0c */ /* 0x000fda000e7a6470 */
[----:B------:R-:W3:Y:S08]  /*0750*/  @!P5 LDC.64 R8, c[0x0][0x380] ;  /* 0x0000e000ff08db82 */ /* 0x000ef00000000a00 */
[----:B------:R-:W3:Y:S01]  /*0760*/  @!P5 LDC R13, c[0x3][0x44] ;  /* 0x00c01100ff0ddb82 */ /* 0x000ee20000000800 */
[----:B--2---:R-:W-:-:S04]  /*0770*/  @P3 FFMA R4, R17, R16, R4 ;  /* 0x0000001011043223 */ /* 0x004fc80000000004 */
[----:B-----5:R-:W-:-:S04]  /*0780*/  @P2 FFMA R4, R19, R18, R4 ;  /* 0x0000001213042223 */ /* 0x020fc80000000004 */
[----:B----4-:R-:W-:-:S04]  /*0790*/  @P4 FFMA R4, R11, R20, R4 ;  /* 0x000000140b044223 */ /* 0x010fc80000000004 */
[----:B0-----:R-:W-:-:S04]  /*07a0*/  @P1 FFMA R4, R21, R22, R4 ;  /* 0x0000001615041223 */ /* 0x001fc80000000004 */
[----:B------:R-:W-:-:S04]  /*07b0*/  @P0 FFMA R4, R23, R24, R4 ;  /* 0x0000001817040223 */ /* 0x000fc80000000004 */
[----:B-1----:R-:W-:Y:S01]  /*07c0*/  @!P6 FFMA R4, R25, R10, R4 ;  /* 0x0000000a1904e223 */ /* 0x002fe20000000004 */
[----:B------:R-:W-:Y:S01]  /*07d0*/  ISETP.GE.U32.OR P6, PT, R0, UR7, !P2 ;  /* 0x0000000700007c0c */ /* 0x000fe2000d7c6470 */
[----:B------:R-:W-:-:S04]  /*07e0*/  @!P5 IMAD.IADD R11, R5, 0x1, R14 ;  /* 0x00000001050bd824 */ /* 0x000fc800078e020e */
[----:B---3--:R-:W-:-:S06]  /*07f0*/  @!P5 IMAD.WIDE R8, R11, 0x4, R8 ;  /* 0x000000040b08d825 */ /* 0x008fcc00078e0208 */
[----:B------:R-:W2:Y:S02]  /*0800*/  @!P5 LDG.E R9, desc[UR4][R8.64] ;  /* 0x000000040809d981 */ /* 0x000ea4000c1e1900 */
[----:B------:R-:W0:Y:S02]  /*0810*/  @!P6 LDC R12, c[0x3][0x40] ;  /* 0x00c01000ff0ceb82 */ /* 0x000e240000000800 */
[----:B------:R-:W0:Y:S01]  /*0820*/  @!P6 LDG.E R11, desc[UR4][R2.64+-0x4] ;  /* 0xfffffc04020be981 */ /* 0x000e22000c1e1900 */
[----:B------:R-:W-:Y:S02]  /*0830*/  VIADD R10, R6, 0x2 ;  /* 0x00000002060a7836 */ /* 0x000fe40000000000 */
[----:B------:R-:W-:-:S03]  /*0840*/  VIADD R14, R14, UR6 ;  /* 0x000000060e0e7c36 */ /* 0x000fc60008000000 */
[C---:B------:R-:W-:Y:S02]  /*0850*/  ISETP.GE.U32.OR P4, PT, R10.reuse, UR7, !P4 ;  /* 0x000000070a007c0c */ /* 0x040fe4000e786470 */
[C---:B------:R-:W-:Y:S02]  /*0860*/  ISETP.GE.U32.OR P3, PT, R10.reuse, UR7, !P3 ;  /* 0x000000070a007c0c */ /* 0x040fe4000df66470 */
[----:B------:R-:W-:-:S09]  /*0870*/  ISETP.GE.U32.OR P2, PT, R10, UR7, !P2 ;  /* 0x000000070a007c0c */ /* 0x000fd2000d746470 */
[----:B------:R-:W-:Y:S01]  /*0880*/  @!P4 IMAD.IADD R17, R5, 0x1, R14 ;  /* 0x000000010511c824 */ /* 0x000fe200078e020e */
[----:B------:R-:W1:Y:S01]  /*0890*/  @!P4 LDC R16, c[0x3][0x58] ;  /* 0x00c01600ff10cb82 */ /* 0x000e620000000800 */
[----:B0-----:R-:W-:Y:S01]  /*08a0*/  @!P6 FFMA R4, R11, R12, R4 ;  /* 0x0000000c0b04e223 */ /* 0x001fe20000000004 */
[----:B------:R-:W-:-:S03]  /*08b0*/  IADD3 R11, P6, PT, R5, R14, RZ ;  /* 0x0000000e050b7210 */ /* 0x000fc60007fde0ff */
[----:B--2---:R-:W-:Y:S01]  /*08c0*/  @!P5 FFMA R4, R9, R13, R4 ;  /* 0x0000000d0904d223 */ /* 0x004fe20000000004 */
[----:B------:R-:W-:Y:S02]  /*08d0*/  LEA.HI.X.SX32 R12, R14, R7, 0x1, P6 ;  /* 0x000000070e0c7211 */ /* 0x000fe400030f0eff */
[----:B------:R-:W0:Y:S01]  /*08e0*/  @!P4 LDC.64 R8, c[0x0][0x380] ;  /* 0x0000e000ff08cb82 */ /* 0x000e220000000a00 */
[----:B------:R-:W-:Y:S02]  /*08f0*/  ISETP.GE.U32.OR P5, PT, R0, UR7, !P1 ;  /* 0x0000000700007c0c */ /* 0x000fe4000cfa6470 */
[----:B------:R-:W-:-:S04]  /*0900*/  LEA R6, P6, R11, UR8, 0x2 ;  /* 0x000000080b067c11 */ /* 0x000fc8000f8c10ff */
[----:B------:R-:W-:Y:S01]  /*0910*/  LEA.HI.X R7, R11, UR9, R12, 0x2, P6 ;  /* 0x000000090b077c11 */ /* 0x000fe2000b0f140c */
[----:B------:R-:W2:Y:S01]  /*0920*/  @!P2 LDC R14, c[0x3][0x54] ;  /* 0x00c01500ff0eab82 */ /* 0x000ea20000000800 */
[----:B------:R-:W-:Y:S02]  /*0930*/  ISETP.GE.U32.OR P6, PT, R0, UR7, !P0 ;  /* 0x0000000700007c0c */ /* 0x000fe4000c7c6470 */
[C---:B------:R-:W-:Y:S01]  /*0940*/  ISETP.GE.U32.OR P1, PT, R10.reuse, UR7, !P1 ;  /* 0x000000070a007c0c */ /* 0x040fe2000cf26470 */
[----:B------:R-:W3:Y:S04]  /*0950*/  @!P3 LDG.E R5, desc[UR4][R6.64+-0x8] ;  /* 0xfffff8040605b981 */ /* 0x000ee8000c1e1900 */
[----:B------:R-:W4:Y:S01]  /*0960*/  @!P5 LDG.E R11, desc[UR4][R2.64+0x4] ;  /* 0x00000404020bd981 */ /* 0x000f22000c1e1900 */
[----:B------:R-:W4:Y:S05]  /*0970*/  @!P5 LDC R0, c[0x3][0x48] ;  /* 0x00c01200ff00db82 */ /* 0x000f2a0000000800 */
[----:B------:R5:W2:Y:S01]  /*0980*/  @!P6 LDG.E R13, desc[UR4][R2.64+0x8] ;  /* 0x00000804020de981 */ /* 0x000aa2000c1e1900 */
[----:B------:R-:W-:Y:S01]  /*0990*/  ISETP.GE.U32.OR P0, PT, R10, UR7, !P0 ;  /* 0x000000070a007c0c */ /* 0x000fe2000c706470 */
[----:B0-----:R-:W-:Y:S01]  /*09a0*/  @!P4 IMAD.WIDE R8, R17, 0x4, R8 ;  /* 0x000000041108c825 */ /* 0x001fe200078e0208 */
[----:B------:R-:W2:Y:S01]  /*09b0*/  @!P6 LDC R10, c[0x3][0x4c] ;  /* 0x00c01300ff0aeb82 */ /* 0x000ea20000000800 */
[----:B------:R-:W3:Y:S04]  /*09c0*/  @!P2 LDG.E R17, desc[UR4][R6.64+-0x4] ;  /* 0xfffffc040611a981 */ /* 0x000ee8000c1e1900 */
[----:B------:R-:W1:Y:S03]  /*09d0*/  @!P4 LDG.E R9, desc[UR4][R8.64] ;  /* 0x000000040809c981 */ /* 0x000e66000c1e1900 */
[----:B------:R-:W3:Y:S01]  /*09e0*/  @!P3 LDC R12, c[0x3][0x50] ;  /* 0x00c01400ff0cbb82 */ /* 0x000ee20000000800 */
[----:B------:R-:W3:Y:S04]  /*09f0*/  @!P1 LDG.E R19, desc[UR4][R6.64+0x4] ;  /* 0x0000040406139981 */ /* 0x000ee8000c1e1900 */
[----:B------:R-:W3:Y:S03]  /*0a00*/  @!P0 LDG.E R21, desc[UR4][R6.64+0x8] ;  /* 0x0000080406158981 */ /* 0x000ee6000c1e1900 */
[----:B------:R-:W0:Y:S08]  /*0a10*/  @!P1 LDC R18, c[0x3][0x5c] ;  /* 0x00c01700ff129b82 */ /* 0x000e300000000800 */
[----:B-----5:R-:W5:Y:S02]  /*0a20*/  LDC.64 R2, c[0x0][0x388] ;  /* 0x0000e200ff027b82 */ /* 0x020f640000000a00 */
[----:B-----5:R-:W-:-:S04]  /*0a30*/  IMAD.WIDE R2, R15, 0x4, R2 ;  /* 0x000000040f027825 */ /* 0x020fc800078e0202 */
[----:B----4-:R-:W-:Y:S02]  /*0a40*/  @!P5 FFMA R4, R11, R0, R4 ;  /* 0x000000000b04d223 */ /* 0x010fe40000000004 */
[----:B------:R-:W4:Y:S02]  /*0a50*/  @!P0 LDC R0, c[0x3][0x60] ;  /* 0x00c01800ff008b82 */ /* 0x000f240000000800 */
[----:B--2---:R-:W-:-:S04]  /*0a60*/  @!P6 FFMA R4, R13, R10, R4 ;  /* 0x0000000a0d04e223 */ /* 0x004fc80000000004 */
[----:B---3--:R-:W-:-:S04]  /*0a70*/  @!P3 FFMA R4, R5, R12, R4 ;  /* 0x0000000c0504b223 */ /* 0x008fc80000000004 */
[----:B------:R-:W-:-:S04]  /*0a80*/  @!P2 FFMA R4, R17, R14, R4 ;  /* 0x0000000e1104a223 */ /* 0x000fc80000000004 */
[----:B-1----:R-:W-:-:S04]  /*0a90*/  @!P4 FFMA R4, R9, R16, R4 ;  /* 0x000000100904c223 */ /* 0x002fc80000000004 */
[----:B0-----:R-:W-:-:S04]  /*0aa0*/  @!P1 FFMA R4, R19, R18, R4 ;  /* 0x0000001213049223 */ /* 0x001fc80000000004 */
[----:B----4-:R-:W-:-:S05]  /*0ab0*/  @!P0 FFMA R4, R21, R0, R4 ;  /* 0x0000000015048223 */ /* 0x010fca0000000004 */
[----:B------:R-:W-:Y:S01]  /*0ac0*/  STG.E desc[UR4][R2.64], R4 ;  /* 0x0000000402007986 */ /* 0x000fe2000c101904 */
[----:B------:R-:W-:Y:S05]  /*0ad0*/  EXIT ;  /* 0x000000000000794d */ /* 0x000fea0003800000 */
.L_x_0:
[----:B------:R-:W-:-:S00]  /*0ae0*/  BRA `(.L_x_0) ;  /* 0xfffffffc00fc7947 */ /* 0x000fc0000383ffff */
[----:B------:R-:W-:-:S00]  /*0af0*/  NOP ;  /* 0x0000000000007918 */ /* 0x000fc00000000000 */
        /* <DEDUP_REMOVED lines=8> */
.L_x_1:


//--------------------- .nv.shared.reserved.0     --------------------------
	.section	.nv.shared.reserved.0,"aw",@nobits
	.weak		__nv_reservedSMEM_offset_0_alias
	.size		__nv_reservedSMEM_offset_0_alias, 0, 64
	.other		__nv_reservedSMEM_offset_0_alias,@"STO_CUDA_RESERVED_SHARED STV_DEFAULT"
__nv_reservedSMEM_offset_0_alias:
	.zero		0
	.zero		64


//--------------------- .nv.constant0._Z13Conv2D_KernelPKfPfii --------------------------
	.section	.nv.constant0._Z13Conv2D_KernelPKfPfii,"a",@progbits
	.sectionflags	@""
	.align	4
.nv.constant0._Z13Conv2D_KernelPKfPfii:
	.zero		920


//--------------------- SYMBOLS --------------------------

	.type		.nv.reservedSmem.offset0,@object
	.size		.nv.reservedSmem.offset0,0x4
